//
// Generated by NVIDIA NVVM Compiler
//
// Compiler Build ID: CL-36424714
// Cuda compilation tools, release 13.0, V13.0.88
// Based on NVVM 20.0.0
//

.version 9.0
.target sm_100
.address_size 64

	// .globl	_Z20tensor_matmul_kernelPKfS0_Pfiiii
// _ZZ20tensor_matmul_kernelPKfS0_PfiiiiE2As has been demoted
// _ZZ20tensor_matmul_kernelPKfS0_PfiiiiE2Bs has been demoted

.visible .entry _Z20tensor_matmul_kernelPKfS0_Pfiiii(
	.param .u64 .ptr .align 1 _Z20tensor_matmul_kernelPKfS0_Pfiiii_param_0,
	.param .u64 .ptr .align 1 _Z20tensor_matmul_kernelPKfS0_Pfiiii_param_1,
	.param .u64 .ptr .align 1 _Z20tensor_matmul_kernelPKfS0_Pfiiii_param_2,
	.param .u32 _Z20tensor_matmul_kernelPKfS0_Pfiiii_param_3,
	.param .u32 _Z20tensor_matmul_kernelPKfS0_Pfiiii_param_4,
	.param .u32 _Z20tensor_matmul_kernelPKfS0_Pfiiii_param_5,
	.param .u32 _Z20tensor_matmul_kernelPKfS0_Pfiiii_param_6
)
{
	.reg .pred 	%p<16>;
	.reg .b32 	%r<47>;
	.reg .b32 	%f<63>;
	.reg .b64 	%rd<13>;
	// demoted variable
	.shared .align 4 .b8 _ZZ20tensor_matmul_kernelPKfS0_PfiiiiE2As[1024];
	// demoted variable
	.shared .align 4 .b8 _ZZ20tensor_matmul_kernelPKfS0_PfiiiiE2Bs[1024];
	ld.param.u64 	%rd4, [_Z20tensor_matmul_kernelPKfS0_Pfiiii_param_0];
	ld.param.u64 	%rd5, [_Z20tensor_matmul_kernelPKfS0_Pfiiii_param_1];
	ld.param.u64 	%rd6, [_Z20tensor_matmul_kernelPKfS0_Pfiiii_param_2];
	ld.param.u32 	%r25, [_Z20tensor_matmul_kernelPKfS0_Pfiiii_param_3];
	ld.param.u32 	%r26, [_Z20tensor_matmul_kernelPKfS0_Pfiiii_param_4];
	ld.param.u32 	%r27, [_Z20tensor_matmul_kernelPKfS0_Pfiiii_param_5];
	ld.param.u32 	%r28, [_Z20tensor_matmul_kernelPKfS0_Pfiiii_param_6];
	mov.u32 	%r29, %ctaid.x;
	mov.u32 	%r30, %ctaid.y;
	mov.u32 	%r1, %ctaid.z;
	mov.u32 	%r42, %tid.x;
	mov.u32 	%r44, %tid.y;
	shl.b32 	%r31, %r30, 4;
	add.s32 	%r4, %r31, %r44;
	shl.b32 	%r5, %r29, 4;
	add.s32 	%r6, %r5, %r42;
	setp.lt.s32 	%p1, %r27, 1;
	mov.f32 	%f62, 0f00000000;
	@%p1 bra 	$L__BB0_7;
	add.s32 	%r32, %r27, 15;
	shr.u32 	%r33, %r32, 4;
	shl.b32 	%r34, %r44, 6;
	mov.u32 	%r35, _ZZ20tensor_matmul_kernelPKfS0_PfiiiiE2As;
	add.s32 	%r7, %r35, %r34;
	shl.b32 	%r36, %r42, 2;
	add.s32 	%r8, %r7, %r36;
	mad.lo.s32 	%r37, %r26, %r1, %r4;
	mov.u32 	%r38, _ZZ20tensor_matmul_kernelPKfS0_PfiiiiE2Bs;
	add.s32 	%r10, %r38, %r36;
	add.s32 	%r9, %r10, %r34;
	neg.s32 	%r46, %r33;
	mad.lo.s32 	%r39, %r44, %r28, %r42;
	add.s32 	%r45, %r39, %r5;
	shl.b32 	%r13, %r28, 4;
	mad.lo.s32 	%r43, %r37, %r27, %r42;
	cvta.to.global.u64 	%rd1, %rd4;
	cvta.to.global.u64 	%rd2, %rd5;
	mov.f32 	%f62, 0f00000000;
$L__BB0_2:
	setp.ge.s32 	%p2, %r1, %r25;
	setp.ge.s32 	%p3, %r4, %r26;
	mul.wide.s32 	%rd7, %r43, 4;
	add.s64 	%rd3, %rd1, %rd7;
	setp.ge.s32 	%p4, %r42, %r27;
	or.pred  	%p5, %p3, %p4;
	mov.f32 	%f60, 0f00000000;
	or.pred  	%p6, %p2, %p5;
	@%p6 bra 	$L__BB0_4;
	ld.global.nc.f32 	%f60, [%rd3];
$L__BB0_4:
	setp.ge.s32 	%p7, %r6, %r28;
	st.shared.f32 	[%r8], %f60;
	setp.ge.s32 	%p8, %r44, %r27;
	mov.f32 	%f61, 0f00000000;
	or.pred  	%p9, %p8, %p7;
	@%p9 bra 	$L__BB0_6;
	mul.wide.s32 	%rd8, %r45, 4;
	add.s64 	%rd9, %rd2, %rd8;
	ld.global.nc.f32 	%f61, [%rd9];
$L__BB0_6:
	st.shared.f32 	[%r9], %f61;
	bar.sync 	0;
	ld.shared.f32 	%f12, [%r7];
	ld.shared.f32 	%f13, [%r10];
	fma.rn.f32 	%f14, %f12, %f13, %f62;
	ld.shared.f32 	%f15, [%r7+4];
	ld.shared.f32 	%f16, [%r10+64];
	fma.rn.f32 	%f17, %f15, %f16, %f14;
	ld.shared.f32 	%f18, [%r7+8];
	ld.shared.f32 	%f19, [%r10+128];
	fma.rn.f32 	%f20, %f18, %f19, %f17;
	ld.shared.f32 	%f21, [%r7+12];
	ld.shared.f32 	%f22, [%r10+192];
	fma.rn.f32 	%f23, %f21, %f22, %f20;
	ld.shared.f32 	%f24, [%r7+16];
	ld.shared.f32 	%f25, [%r10+256];
	fma.rn.f32 	%f26, %f24, %f25, %f23;
	ld.shared.f32 	%f27, [%r7+20];
	ld.shared.f32 	%f28, [%r10+320];
	fma.rn.f32 	%f29, %f27, %f28, %f26;
	ld.shared.f32 	%f30, [%r7+24];
	ld.shared.f32 	%f31, [%r10+384];
	fma.rn.f32 	%f32, %f30, %f31, %f29;
	ld.shared.f32 	%f33, [%r7+28];
	ld.shared.f32 	%f34, [%r10+448];
	fma.rn.f32 	%f35, %f33, %f34, %f32;
	ld.shared.f32 	%f36, [%r7+32];
	ld.shared.f32 	%f37, [%r10+512];
	fma.rn.f32 	%f38, %f36, %f37, %f35;
	ld.shared.f32 	%f39, [%r7+36];
	ld.shared.f32 	%f40, [%r10+576];
	fma.rn.f32 	%f41, %f39, %f40, %f38;
	ld.shared.f32 	%f42, [%r7+40];
	ld.shared.f32 	%f43, [%r10+640];
	fma.rn.f32 	%f44, %f42, %f43, %f41;
	ld.shared.f32 	%f45, [%r7+44];
	ld.shared.f32 	%f46, [%r10+704];
	fma.rn.f32 	%f47, %f45, %f46, %f44;
	ld.shared.f32 	%f48, [%r7+48];
	ld.shared.f32 	%f49, [%r10+768];
	fma.rn.f32 	%f50, %f48, %f49, %f47;
	ld.shared.f32 	%f51, [%r7+52];
	ld.shared.f32 	%f52, [%r10+832];
	fma.rn.f32 	%f53, %f51, %f52, %f50;
	ld.shared.f32 	%f54, [%r7+56];
	ld.shared.f32 	%f55, [%r10+896];
	fma.rn.f32 	%f56, %f54, %f55, %f53;
	ld.shared.f32 	%f57, [%r7+60];
	ld.shared.f32 	%f58, [%r10+960];
	fma.rn.f32 	%f62, %f57, %f58, %f56;
	bar.sync 	0;
	add.s32 	%r46, %r46, 1;
	setp.ne.s32 	%p10, %r46, 0;
	add.s32 	%r45, %r45, %r13;
	add.s32 	%r44, %r44, 16;
	add.s32 	%r43, %r43, 16;
	add.s32 	%r42, %r42, 16;
	@%p10 bra 	$L__BB0_2;
$L__BB0_7:
	setp.ge.s32 	%p11, %r4, %r26;
	setp.ge.s32 	%p12, %r6, %r28;
	or.pred  	%p13, %p11, %p12;
	setp.ge.s32 	%p14, %r1, %r25;
	or.pred  	%p15, %p14, %p13;
	@%p15 bra 	$L__BB0_9;
	mad.lo.s32 	%r40, %r26, %r1, %r4;
	mad.lo.s32 	%r41, %r40, %r28, %r6;
	cvta.to.global.u64 	%rd10, %rd6;
	mul.wide.u32 	%rd11, %r41, 4;
	add.s64 	%rd12, %rd10, %rd11;
	st.global.f32 	[%rd12], %f62;
$L__BB0_9:
	ret;

}


// ===== COMPILED SASS (sm_100) =====

	.target	sm_100

	.elftype	@"ET_EXEC"


//--------------------- .note.nv.tkinfo           --------------------------
	.section	.note.nv.tkinfo,"",@"SHT_NOTE"
	.sectionflags	@"SHF_NOTE_NV_TKINFO"
	.tkinfo
        /*0018*/ 	.word	0x00000002
        /*0030*/ 	.string	""
        /*0030*/ 	.string	"ptxas"
        /*0030*/ 	.string	"Cuda compilation tools, release 13.0, V13.0.88"
        /*0030*/ 	.string	"Build cuda_13.0.r13.0/compiler.36424714_0"
        /*0030*/ 	.string	"-arch sm_100 -m 64 "



//--------------------- .note.nv.cuinfo           --------------------------
	.section	.note.nv.cuinfo,"",@"SHT_NOTE"
	.sectionflags	@"SHF_NOTE_NV_CUINFO"
        /*0018*/ 	.short	0x0002
        /*001a*/ 	.short	0x0064
        /*001c*/ 	.short	0x0082
	.zero		2


//--------------------- .nv.info                  --------------------------
	.section	.nv.info,"",@"SHT_CUDA_INFO"
	.align	4


	//----- nvinfo : EIATTR_REGCOUNT
	.align		4
        /*0000*/ 	.byte	0x04, 0x2f
        /*0002*/ 	.short	(.L_1 - .L_0)
	.align		4
.L_0:
        /*0004*/ 	.word	index@(_Z20tensor_matmul_kernelPKfS0_Pfiiii)
        /*0008*/ 	.word	0x00000020


	//----- nvinfo : EIATTR_FRAME_SIZE
	.align		4
.L_1:
        /*000c*/ 	.byte	0x04, 0x11
        /*000e*/ 	.short	(.L_3 - .L_2)
	.align		4
.L_2:
        /*0010*/ 	.word	index@(_Z20tensor_matmul_kernelPKfS0_Pfiiii)
        /*0014*/ 	.word	0x00000000


	//----- nvinfo : EIATTR_MIN_STACK_SIZE
	.align		4
.L_3:
        /*0018*/ 	.byte	0x04, 0x12
        /*001a*/ 	.short	(.L_5 - .L_4)
	.align		4
.L_4:
        /*001c*/ 	.word	index@(_Z20tensor_matmul_kernelPKfS0_Pfiiii)
        /*0020*/ 	.word	0x00000000
.L_5:


//--------------------- .nv.compat                --------------------------
	.section	.nv.compat,"",@"SHT_CUDA_COMPAT_INFO"
	.align	4
        /*0000*/ 	.byte	0x02, 0x09, 0x00, 0x00, 0x02, 0x02, 0x01, 0x00, 0x02, 0x05, 0x05, 0x00, 0x03, 0x07, 0x01, 0x01
        /*0010*/ 	.byte	0x02, 0x03, 0x00, 0x00, 0x02, 0x06, 0x01, 0x00, 0x04, 0x0b, 0x08, 0x00, 0x09, 0x00, 0x00, 0x00
        /*0020*/ 	.byte	0x00, 0x00, 0x00, 0x00


//--------------------- .nv.info._Z20tensor_matmul_kernelPKfS0_Pfiiii --------------------------
	.section	.nv.info._Z20tensor_matmul_kernelPKfS0_Pfiiii,"",@"SHT_CUDA_INFO"
	.sectionflags	@""
	.align	4


	//----- nvinfo : EIATTR_CUDA_API_VERSION
	.align		4
        /*0000*/ 	.byte	0x04, 0x37
        /*0002*/ 	.short	(.L_7 - .L_6)
.L_6:
        /*0004*/ 	.word	0x00000082


	//----- nvinfo : EIATTR_KPARAM_INFO
	.align		4
.L_7:
        /*0008*/ 	.byte	0x04, 0x17
        /*000a*/ 	.short	(.L_9 - .L_8)
.L_8:
        /*000c*/ 	.word	0x00000000
        /*0010*/ 	.short	0x0006
        /*0012*/ 	.short	0x0024
        /*0014*/ 	.byte	0x00, 0xf0, 0x11, 0x00


	//----- nvinfo : EIATTR_KPARAM_INFO
	.align		4
.L_9:
        /*0018*/ 	.byte	0x04, 0x17
        /*001a*/ 	.short	(.L_11 - .L_10)
.L_10:
        /*001c*/ 	.word	0x00000000
        /*0020*/ 	.short	0x0005
        /*0022*/ 	.short	0x0020
        /*0024*/ 	.byte	0x00, 0xf0, 0x11, 0x00


	//----- nvinfo : EIATTR_KPARAM_INFO
	.align		4
.L_11:
        /*0028*/ 	.byte	0x04, 0x17
        /*002a*/ 	.short	(.L_13 - .L_12)
.L_12:
        /*002c*/ 	.word	0x00000000
        /*0030*/ 	.short	0x0004
        /*0032*/ 	.short	0x001c
        /*0034*/ 	.byte	0x00, 0xf0, 0x11, 0x00


	//----- nvinfo : EIATTR_KPARAM_INFO
	.align		4
.L_13:
        /*0038*/ 	.byte	0x04, 0x17
        /*003a*/ 	.short	(.L_15 - .L_14)
.L_14:
        /*003c*/ 	.word	0x00000000
        /*0040*/ 	.short	0x0003
        /*0042*/ 	.short	0x0018
        /*0044*/ 	.byte	0x00, 0xf0, 0x11, 0x00


	//----- nvinfo : EIATTR_KPARAM_INFO
	.align		4
.L_15:
        /*0048*/ 	.byte	0x04, 0x17
        /*004a*/ 	.short	(.L_17 - .L_16)
.L_16:
        /*004c*/ 	.word	0x00000000
        /*0050*/ 	.short	0x0002
        /*0052*/ 	.short	0x0010
        /*0054*/ 	.byte	0x00, 0xf5, 0x21, 0x00


	//----- nvinfo : EIATTR_KPARAM_INFO
	.align		4
.L_17:
        /*0058*/ 	.byte	0x04, 0x17
        /*005a*/ 	.short	(.L_19 - .L_18)
.L_18:
        /*005c*/ 	.word	0x00000000
        /*0060*/ 	.short	0x0001
        /*0062*/ 	.short	0x0008
        /*0064*/ 	.byte	0x00, 0xf5, 0x21, 0x00


	//----- nvinfo : EIATTR_KPARAM_INFO
	.align		4
.L_19:
        /*0068*/ 	.byte	0x04, 0x17
        /*006a*/ 	.short	(.L_21 - .L_20)
.L_20:
        /*006c*/ 	.word	0x00000000
        /*0070*/ 	.short	0x0000
        /*0072*/ 	.short	0x0000
        /*0074*/ 	.byte	0x00, 0xf5, 0x21, 0x00


	//----- nvinfo : EIATTR_SPARSE_MMA_MASK
	.align		4
.L_21:
        /*0078*/ 	.byte	0x03, 0x50
        /*007a*/ 	.short	0x0000


	//----- nvinfo : EIATTR_MAXREG_COUNT
	.align		4
        /*007c*/ 	.byte	0x03, 0x1b
        /*007e*/ 	.short	0x00ff


	//----- nvinfo : EIATTR_NUM_BARRIERS
	.align		4
        /*0080*/ 	.byte	0x02, 0x4c
        /*0082*/ 	.byte	0x01
	.zero		1


	//----- nvinfo : EIATTR_MERCURY_ISA_VERSION
	.align		4
        /*0084*/ 	.byte	0x03, 0x5f
        /*0086*/ 	.short	0x0101


	//----- nvinfo : EIATTR_VRC_CTA_INIT_COUNT
	.align		4
        /*0088*/ 	.byte	0x02, 0x4a
	.zero		1
	.zero		1


	//----- nvinfo : EIATTR_EXIT_INSTR_OFFSETS
	.align		4
        /*008c*/ 	.byte	0x04, 0x1c
        /*008e*/ 	.short	(.L_23 - .L_22)


	//   ....[0]....
.L_22:
        /*0090*/ 	.word	0x00000640


	//   ....[1]....
        /*0094*/ 	.word	0x000006a0


	//----- nvinfo : EIATTR_CBANK_PARAM_SIZE
	.align		4
.L_23:
        /*0098*/ 	.byte	0x03, 0x19
        /*009a*/ 	.short	0x0028


	//----- nvinfo : EIATTR_PARAM_CBANK
	.align		4
        /*009c*/ 	.byte	0x04, 0x0a
        /*009e*/ 	.short	(.L_25 - .L_24)
	.align		4
.L_24:
        /*00a0*/ 	.word	index@(.nv.constant0._Z20tensor_matmul_kernelPKfS0_Pfiiii)
        /*00a4*/ 	.short	0x0380
        /*00a6*/ 	.short	0x0028


	//----- nvinfo : EIATTR_SW_WAR
	.align		4
.L_25:
        /*00a8*/ 	.byte	0x04, 0x36
        /*00aa*/ 	.short	(.L_27 - .L_26)
.L_26:
        /*00ac*/ 	.word	0x00000008
.L_27:


//--------------------- .nv.callgraph             --------------------------
	.section	.nv.callgraph,"",@"SHT_CUDA_CALLGRAPH"
	.align	4
	.sectionentsize	8
	.align		4
        /*0000*/ 	.word	0x00000000
	.align		4
        /*0004*/ 	.word	0xffffffff
	.align		4
        /*0008*/ 	.word	0x00000000
	.align		4
        /*000c*/ 	.word	0xfffffffe
	.align		4
        /*0010*/ 	.word	0x00000000
	.align		4
        /*0014*/ 	.word	0xfffffffd
	.align		4
        /*0018*/ 	.word	0x00000000
	.align		4
        /*001c*/ 	.word	0xfffffffc


//--------------------- .text._Z20tensor_matmul_kernelPKfS0_Pfiiii --------------------------
	.section	.text._Z20tensor_matmul_kernelPKfS0_Pfiiii,"ax",@progbits
	.align	128
        .global         _Z20tensor_matmul_kernelPKfS0_Pfiiii
        .type           _Z20tensor_matmul_kernelPKfS0_Pfiiii,@function
        .size           _Z20tensor_matmul_kernelPKfS0_Pfiiii,(.L_x_3 - _Z20tensor_matmul_kernelPKfS0_Pfiiii)
        .other          _Z20tensor_matmul_kernelPKfS0_Pfiiii,@"STO_CUDA_ENTRY STV_DEFAULT"
_Z20tensor_matmul_kernelPKfS0_Pfiiii:
.text._Z20tensor_matmul_kernelPKfS0_Pfiiii:
[----:B------:R-:W-:Y:S01]  /*0000*/  LDC R1, c[0x0][0x37c] ;  /* 0x0000df00ff017b82 */ /* 0x000fe20000000800 */
[----:B------:R-:W0:Y:S01]  /*0010*/  S2R R4, SR_CTAID.Y ;  /* 0x0000000000047919 */ /* 0x000e220000002600 */
[----:B------:R-:W1:Y:S06]  /*0020*/  LDCU UR11, c[0x0][0x3a0] ;  /* 0x00007400ff0b77ac */ /* 0x000e6c0008000800 */
[----:B------:R-:W2:Y:S01]  /*0030*/  S2UR UR10, SR_CTAID.Z ;  /* 0x00000000000a79c3 */ /* 0x000ea20000002700 */
[----:B------:R-:W-:Y:S01]  /*0040*/  HFMA2 R25, -RZ, RZ, 0, 0 ;  /* 0x00000000ff197431 */ /* 0x000fe200000001ff */
[----:B------:R-:W0:Y:S01]  /*0050*/  S2R R2, SR_TID.Y ;  /* 0x0000000000027919 */ /* 0x000e220000002200 */
[----:B------:R-:W3:Y:S01]  /*0060*/  LDCU.64 UR8, c[0x0][0x358] ;  /* 0x00006b00ff0877ac */ /* 0x000ee20008000a00 */
[----:B------:R-:W4:Y:S01]  /*0070*/  S2R R8, SR_CTAID.X ;  /* 0x0000000000087919 */ /* 0x000f220000002500 */
[----:B------:R-:W4:Y:S01]  /*0080*/  S2R R3, SR_TID.X ;  /* 0x0000000000037919 */ /* 0x000f220000002100 */
[----:B-1----:R-:W-:Y:S01]  /*0090*/  UISETP.GE.AND UP0, UPT, UR11, 0x1, UPT ;  /* 0x000000010b00788c */ /* 0x002fe2000bf06270 */
[----:B0-----:R-:W-:-:S02]  /*00a0*/  LEA R4, R4, R2, 0x4 ;  /* 0x0000000204047211 */ /* 0x001fc400078e20ff */
[----:B----4-:R-:W-:-:S06]  /*00b0*/  LEA R5, R8, R3, 0x4 ;  /* 0x0000000308057211 */ /* 0x010fcc00078e20ff */
[----:B--23--:R-:W-:Y:S05]  /*00c0*/  BRA.U !UP0, `(.L_x_0) ;  /* 0x0000000508487547 */ /* 0x00cfea000b800000 */
[----:B------:R-:W0:Y:S01]  /*00d0*/  S2UR UR7, SR_CgaCtaId ;  /* 0x00000000000779c3 */ /* 0x000e220000008800 */
[----:B------:R-:W1:Y:S01]  /*00e0*/  LDCU UR12, c[0x0][0x3a4] ;  /* 0x00007480ff0c77ac */ /* 0x000e620008000800 */
[----:B------:R-:W-:Y:S01]  /*00f0*/  MOV R25, RZ ;  /* 0x000000ff00197202 */ /* 0x000fe20000000f00 */
[----:B------:R-:W-:Y:S01]  /*0100*/  UMOV UR5, 0x400 ;  /* 0x0000040000057882 */ /* 0x000fe20000000000 */
[----:B------:R-:W-:-:S04]  /*0110*/  UIADD3 UR4, UPT, UPT, UR11, 0xf, URZ ;  /* 0x0000000f0b047890 */ /* 0x000fc8000fffe0ff */
[----:B------:R-:W2:Y:S01]  /*0120*/  LDC R9, c[0x0][0x39c] ;  /* 0x0000e700ff097b82 */ /* 0x000ea20000000800 */
[----:B------:R-:W-:Y:S02]  /*0130*/  UIADD3 UR6, UPT, UPT, UR5, 0x400, URZ ;  /* 0x0000040005067890 */ /* 0x000fe4000fffe0ff */
[----:B------:R-:W-:Y:S01]  /*0140*/  USHF.R.U32.HI UR4, URZ, 0x4, UR4 ;  /* 0x00000004ff047899 */ /* 0x000fe20008011604 */
[----:B------:R-:W3:Y:S04]  /*0150*/  LDCU UR13, c[0x0][0x3a0] ;  /* 0x00007400ff0d77ac */ /* 0x000ee80008000800 */
[----:B------:R-:W4:Y:S01]  /*0160*/  LDC R0, c[0x0][0x3a4] ;  /* 0x0000e900ff007b82 */ /* 0x000f220000000800 */
[----:B------:R-:W-:Y:S01]  /*0170*/  UIADD3 UR4, UPT, UPT, -UR4, URZ, URZ ;  /* 0x000000ff04047290 */ /* 0x000fe2000fffe1ff */
[----:B-1----:R-:W-:-:S06]  /*0180*/  IMAD R17, R2, UR12, R3 ;  /* 0x0000000c02117c24 */ /* 0x002fcc000f8e0203 */
[----:B------:R-:W1:Y:S01]  /*0190*/  LDC.64 R22, c[0x0][0x380] ;  /* 0x0000e000ff167b82 */ /* 0x000e620000000a00 */
[----:B0-----:R-:W-:Y:S01]  /*01a0*/  ULEA UR5, UR7, UR5, 0x18 ;  /* 0x0000000507057291 */ /* 0x001fe2000f8ec0ff */
[----:B------:R-:W-:Y:S01]  /*01b0*/  LEA R17, R8, R17, 0x4 ;  /* 0x0000001108117211 */ /* 0x000fe200078e20ff */
[----:B------:R-:W-:-:S04]  /*01c0*/  ULEA UR6, UR7, UR6, 0x18 ;  /* 0x0000000607067291 */ /* 0x000fc8000f8ec0ff */
[----:B------:R-:W-:Y:S01]  /*01d0*/  LEA R16, R2, UR5, 0x6 ;  /* 0x0000000502107c11 */ /* 0x000fe2000f8e30ff */
[----:B------:R-:W0:Y:S01]  /*01e0*/  LDC.64 R6, c[0x0][0x398] ;  /* 0x0000e600ff067b82 */ /* 0x000e220000000a00 */
[----:B--2---:R-:W-:Y:S01]  /*01f0*/  IMAD R18, R9, UR10, R4 ;  /* 0x0000000a09127c24 */ /* 0x004fe2000f8e0204 */
[C---:B------:R-:W-:Y:S02]  /*0200*/  LEA R19, R3.reuse, UR6, 0x2 ;  /* 0x0000000603137c11 */ /* 0x040fe4000f8e10ff */
[----:B------:R-:W-:Y:S01]  /*0210*/  LEA R20, R3, R16, 0x2 ;  /* 0x0000001003147211 */ /* 0x000fe200078e10ff */
[----:B------:R-:W-:Y:S01]  /*0220*/  IMAD R18, R18, UR11, R3 ;  /* 0x0000000b12127c24 */ /* 0x000fe2000f8e0203 */
[----:B---3--:R-:W-:-:S07]  /*0230*/  LEA R21, R2, R19, 0x6 ;  /* 0x0000001302157211 */ /* 0x008fce00078e30ff */
.L_x_1:
[----:B----4-:R-:W-:Y:S01]  /*0240*/  ISETP.GE.AND P0, PT, R5, R0, PT ;  /* 0x000000000500720c */ /* 0x010fe20003f06270 */
[----:B------:R-:W-:Y:S01]  /*0250*/  HFMA2 R24, -RZ, RZ, 0, 0 ;  /* 0x00000000ff187431 */ /* 0x000fe200000001ff */
[----:B------:R-:W-:Y:S01]  /*0260*/  ISETP.GE.AND P1, PT, R3, UR13, PT ;  /* 0x0000000d03007c0c */ /* 0x000fe2000bf26270 */
[----:B-1----:R-:W-:Y:S01]  /*0270*/  IMAD.WIDE R8, R18, 0x4, R22 ;  /* 0x0000000412087825 */ /* 0x002fe200078e0216 */
[----:B------:R-:W-:Y:S02]  /*0280*/  ISETP.GE.OR P0, PT, R2, UR13, P0 ;  /* 0x0000000d02007c0c */ /* 0x000fe40008706670 */
[----:B0-----:R-:W-:Y:S02]  /*0290*/  ISETP.GE.OR P1, PT, R4, R7, P1 ;  /* 0x000000070400720c */ /* 0x001fe40000f26670 */
[----:B------:R-:W-:Y:S02]  /*02a0*/  MOV R29, RZ ;  /* 0x000000ff001d7202 */ /* 0x000fe40000000f00 */
[----:B------:R-:W-:-:S07]  /*02b0*/  ISETP.LE.OR P1, PT, R6, UR10, P1 ;  /* 0x0000000a06007c0c */ /* 0x000fce0008f23670 */
[----:B------:R-:W0:Y:S06]  /*02c0*/  @!P0 LDC.64 R10, c[0x0][0x388] ;  /* 0x0000e200ff0a8b82 */ /* 0x000e2c0000000a00 */
[----:B------:R-:W2:Y:S01]  /*02d0*/  @!P1 LDG.E.CONSTANT R29, desc[UR8][R8.64] ;  /* 0x00000008081d9981 */ /* 0x000ea2000c1e9900 */
[----:B0-----:R-:W-:-:S05]  /*02e0*/  @!P0 IMAD.WIDE R10, R17, 0x4, R10 ;  /* 0x00000004110a8825 */ /* 0x001fca00078e020a */
[----:B------:R-:W3:Y:S01]  /*02f0*/  @!P0 LDG.E.CONSTANT R24, desc[UR8][R10.64] ;  /* 0x000000080a188981 */ /* 0x000ee2000c1e9900 */
[----:B------:R-:W-:-:S04]  /*0300*/  UIADD3 UR4, UPT, UPT, UR4, 0x1, URZ ;  /* 0x0000000104047890 */ /* 0x000fc8000fffe0ff */
[----:B------:R-:W-:Y:S01]  /*0310*/  UISETP.NE.AND UP0, UPT, UR4, URZ, UPT ;  /* 0x000000ff0400728c */ /* 0x000fe2000bf05270 */
[----:B------:R-:W-:Y:S02]  /*0320*/  IADD3 R18, PT, PT, R18, 0x10, RZ ;  /* 0x0000001012127810 */ /* 0x000fe40007ffe0ff */
[----:B------:R-:W-:Y:S02]  /*0330*/  IADD3 R3, PT, PT, R3, 0x10, RZ ;  /* 0x0000001003037810 */ /* 0x000fe40007ffe0ff */
[----:B------:R-:W-:Y:S02]  /*0340*/  IADD3 R2, PT, PT, R2, 0x10, RZ ;  /* 0x0000001002027810 */ /* 0x000fe40007ffe0ff */
[----:B------:R-:W-:Y:S01]  /*0350*/  LEA R17, R0, R17, 0x4 ;  /* 0x0000001100117211 */ /* 0x000fe200078e20ff */
[----:B--2---:R-:W-:Y:S04]  /*0360*/  STS [R20], R29 ;  /* 0x0000001d14007388 */ /* 0x004fe80000000800 */
[----:B---3--:R-:W-:Y:S01]  /*0370*/  STS [R21], R24 ;  /* 0x0000001815007388 */ /* 0x008fe20000000800 */
[----:B------:R-:W-:Y:S06]  /*0380*/  BAR.SYNC.DEFER_BLOCKING 0x0 ;  /* 0x0000000000007b1d */ /* 0x000fec0000010000 */
[----:B------:R-:W-:Y:S04]  /*0390*/  LDS R26, [R19] ;  /* 0x00000000131a7984 */ /* 0x000fe80000000800 */
[----:B------:R-:W0:Y:S04]  /*03a0*/  LDS.128 R12, [R16] ;  /* 0x00000000100c7984 */ /* 0x000e280000000c00 */
[----:B------:R-:W1:Y:S04]  /*03b0*/  LDS R28, [R19+0x40] ;  /* 0x00004000131c7984 */ /* 0x000e680000000800 */
[----:B------:R-:W2:Y:S04]  /*03c0*/  LDS R27, [R19+0x80] ;  /* 0x00008000131b7984 */ /* 0x000ea80000000800 */
[----:B------:R-:W-:Y:S04]  /*03d0*/  LDS.128 R8, [R16+0x10] ;  /* 0x0000100010087984 */ /* 0x000fe80000000c00 */
[----:B------:R-:W-:Y:S01]  /*03e0*/  LDS R24, [R19+0x140] ;  /* 0x0001400013187984 */ /* 0x000fe20000000800 */
[----:B0-----:R-:W-:-:S03]  /*03f0*/  FFMA R26, R12, R26, R25 ;  /* 0x0000001a0c1a7223 */ /* 0x001fc60000000019 */
[----:B------:R-:W0:Y:S01]  /*0400*/  LDS R12, [R19+0xc0] ;  /* 0x0000c000130c7984 */ /* 0x000e220000000800 */
[----:B-1----:R-:W-:-:S03]  /*0410*/  FFMA R26, R28, R13, R26 ;  /* 0x0000000d1c1a7223 */ /* 0x002fc6000000001a */
[----:B------:R-:W1:Y:S04]  /*0420*/  LDS R13, [R19+0x100] ;  /* 0x00010000130d7984 */ /* 0x000e680000000800 */
[----:B------:R-:W3:Y:S01]  /*0430*/  LDS R25, [R19+0x180] ;  /* 0x0001800013197984 */ /* 0x000ee20000000800 */
[----:B--2---:R-:W-:-:S04]  /*0440*/  FFMA R27, R27, R14, R26 ;  /* 0x0000000e1b1b7223 */ /* 0x004fc8000000001a */
[----:B0-----:R-:W-:Y:S02]  /*0450*/  FFMA R15, R12, R15, R27 ;  /* 0x0000000f0c0f7223 */ /* 0x001fe4000000001b */
[----:B------:R-:W-:Y:S02]  /*0460*/  LDS R27, [R19+0x200] ;  /* 0x00020000131b7984 */ /* 0x000fe40000000800 */
[----:B-1----:R-:W-:Y:S02]  /*0470*/  FFMA R13, R8, R13, R15 ;  /* 0x0000000d080d7223 */ /* 0x002fe4000000000f */
[----:B------:R-:W0:Y:S02]  /*0480*/  LDS R8, [R19+0x1c0] ;  /* 0x0001c00013087984 */ /* 0x000e240000000800 */
[----:B------:R-:W-:Y:S02]  /*0490*/  FFMA R26, R24, R9, R13 ;  /* 0x00000009181a7223 */ /* 0x000fe4000000000d */
[----:B------:R-:W1:Y:S04]  /*04a0*/  LDS.128 R12, [R16+0x20] ;  /* 0x00002000100c7984 */ /* 0x000e680000000c00 */
[----:B------:R-:W2:Y:S01]  /*04b0*/  LDS R24, [R19+0x240] ;  /* 0x0002400013187984 */ /* 0x000ea20000000800 */
[----:B---3--:R-:W-:-:S03]  /*04c0*/  FFMA R9, R25, R10, R26 ;  /* 0x0000000a19097223 */ /* 0x008fc6000000001a */
[----:B------:R-:W3:Y:S01]  /*04d0*/  LDS R25, [R19+0x280] ;  /* 0x0002800013197984 */ /* 0x000ee20000000800 */
[----:B0-----:R-:W-:-:S04]  /*04e0*/  FFMA R9, R8, R11, R9 ;  /* 0x0000000b08097223 */ /* 0x001fc80000000009 */
[----:B-1----:R-:W-:Y:S02]  /*04f0*/  FFMA R9, R12, R27, R9 ;  /* 0x0000001b0c097223 */ /* 0x002fe40000000009 */
[----:B------:R-:W0:Y:S02]  /*0500*/  LDS R12, [R19+0x2c0] ;  /* 0x0002c000130c7984 */ /* 0x000e240000000800 */
[----:B--2---:R-:W-:Y:S02]  /*0510*/  FFMA R24, R24, R13, R9 ;  /* 0x0000000d18187223 */ /* 0x004fe40000000009 */
[----:B------:R-:W-:Y:S04]  /*0520*/  LDS R13, [R19+0x300] ;  /* 0x00030000130d7984 */ /* 0x000fe80000000800 */
[----:B------:R-:W1:Y:S01]  /*0530*/  LDS.128 R8, [R16+0x30] ;  /* 0x0000300010087984 */ /* 0x000e620000000c00 */
[----:B---3--:R-:W-:-:S03]  /*0540*/  FFMA R25, R25, R14, R24 ;  /* 0x0000000e19197223 */ /* 0x008fc60000000018 */
[----:B------:R-:W2:Y:S04]  /*0550*/  LDS R27, [R19+0x340] ;  /* 0x00034000131b7984 */ /* 0x000ea80000000800 */
[----:B------:R-:W3:Y:S04]  /*0560*/  LDS R24, [R19+0x380] ;  /* 0x0003800013187984 */ /* 0x000ee80000000800 */
[----:B------:R-:W4:Y:S01]  /*0570*/  LDS R14, [R19+0x3c0] ;  /* 0x0003c000130e7984 */ /* 0x000f220000000800 */
[----:B0-----:R-:W-:-:S04]  /*0580*/  FFMA R15, R12, R15, R25 ;  /* 0x0000000f0c0f7223 */ /* 0x001fc80000000019 */
[----:B-1----:R-:W-:-:S04]  /*0590*/  FFMA R8, R8, R13, R15 ;  /* 0x0000000d08087223 */ /* 0x002fc8000000000f */
[----:B--2---:R-:W-:-:S04]  /*05a0*/  FFMA R9, R27, R9, R8 ;  /* 0x000000091b097223 */ /* 0x004fc80000000008 */
[----:B---3--:R-:W-:-:S04]  /*05b0*/  FFMA R9, R24, R10, R9 ;  /* 0x0000000a18097223 */ /* 0x008fc80000000009 */
[----:B----4-:R-:W-:Y:S01]  /*05c0*/  FFMA R25, R14, R11, R9 ;  /* 0x0000000b0e197223 */ /* 0x010fe20000000009 */
[----:B------:R-:W-:Y:S06]  /*05d0*/  BAR.SYNC.DEFER_BLOCKING 0x0 ;  /* 0x0000000000007b1d */ /* 0x000fec0000010000 */
[----:B------:R-:W-:Y:S05]  /*05e0*/  BRA.U UP0, `(.L_x_1) ;  /* 0xfffffffd00147547 */ /* 0x000fea000b83ffff */
.L_x_0:
[----:B------:R-:W0:Y:S01]  /*05f0*/  LDC.64 R6, c[0x0][0x398] ;  /* 0x0000e600ff067b82 */ /* 0x000e220000000a00 */
[----:B------:R-:W1:Y:S02]  /*0600*/  LDCU UR4, c[0x0][0x3a4] ;  /* 0x00007480ff0477ac */ /* 0x000e640008000800 */
[----:B-1----:R-:W-:-:S04]  /*0610*/  ISETP.GE.AND P0, PT, R5, UR4, PT ;  /* 0x0000000405007c0c */ /* 0x002fc8000bf06270 */
[----:B0-----:R-:W-:-:S04]  /*0620*/  ISETP.GE.OR P0, PT, R4, R7, P0 ;  /* 0x000000070400720c */ /* 0x001fc80000706670 */
[----:B------:R-:W-:-:S13]  /*0630*/  ISETP.LE.OR P0, PT, R6, UR10, P0 ;  /* 0x0000000a06007c0c */ /* 0x000fda0008703670 */
[----:B------:R-:W-:Y:S05]  /*0640*/  @P0 EXIT ;  /* 0x000000000000094d */ /* 0x000fea0003800000 */
[----:B------:R-:W0:Y:S01]  /*0650*/  LDC.64 R2, c[0x0][0x390] ;  /* 0x0000e400ff027b82 */ /* 0x000e220000000a00 */
[----:B------:R-:W-:-:S04]  /*0660*/  IMAD R4, R7, UR10, R4 ;  /* 0x0000000a07047c24 */ /* 0x000fc8000f8e0204 */
[----:B------:R-:W-:-:S04]  /*0670*/  IMAD R5, R4, UR4, R5 ;  /* 0x0000000404057c24 */ /* 0x000fc8000f8e0205 */
[----:B0-----:R-:W-:-:S05]  /*0680*/  IMAD.WIDE.U32 R2, R5, 0x4, R2 ;  /* 0x0000000405027825 */ /* 0x001fca00078e0002 */
[----:B------:R-:W-:Y:S01]  /*0690*/  STG.E desc[UR8][R2.64], R25 ;  /* 0x0000001902007986 */ /* 0x000fe2000c101908 */
[----:B------:R-:W-:Y:S05]  /*06a0*/  EXIT ;  /* 0x000000000000794d */ /* 0x000fea0003800000 */
.L_x_2:
[----:B------:R-:W-:-:S00]  /*06b0*/  BRA `(.L_x_2) ;  /* 0xfffffffc00fc7947 */ /* 0x000fc0000383ffff */
[----:B------:R-:W-:-:S00]  /*06c0*/  NOP ;  /* 0x0000000000007918 */ /* 0x000fc00000000000 */
        /* <DEDUP_REMOVED lines=11> */
.L_x_3:


//--------------------- .nv.shared._Z20tensor_matmul_kernelPKfS0_Pfiiii --------------------------
	.section	.nv.shared._Z20tensor_matmul_kernelPKfS0_Pfiiii,"aw",@nobits
	.sectionflags	@""
	.align	4
.nv.shared._Z20tensor_matmul_kernelPKfS0_Pfiiii:
	.zero		3072


//--------------------- .nv.shared.reserved.0     --------------------------
	.section	.nv.shared.reserved.0,"aw",@nobits
	.weak		__nv_reservedSMEM_offset_0_alias
	.size		__nv_reservedSMEM_offset_0_alias, 0, 64
	.other		__nv_reservedSMEM_offset_0_alias,@"STO_CUDA_RESERVED_SHARED STV_DEFAULT"
__nv_reservedSMEM_offset_0_alias:
	.zero		0
	.zero		64


//--------------------- .nv.constant0._Z20tensor_matmul_kernelPKfS0_Pfiiii --------------------------
	.section	.nv.constant0._Z20tensor_matmul_kernelPKfS0_Pfiiii,"a",@progbits
	.sectionflags	@""
	.align	4
.nv.constant0._Z20tensor_matmul_kernelPKfS0_Pfiiii:
	.zero		936


//--------------------- SYMBOLS --------------------------

	.type		.nv.reservedSmem.offset0,@object
	.size		.nv.reservedSmem.offset0,0x4
	.type		.nv.reservedSmem.cap,@object
	.size		.nv.reservedSmem.cap,0x4
